	.headerflags	@"EF_CUDA_TEXMODE_UNIFIED EF_CUDA_64BIT_ADDRESS EF_CUDA_ACCELERATORS EF_CUDA_SM90 EF_CUDA_VIRTUAL_SM(EF_CUDA_SM90)"
	.elftype	@"ET_EXEC"


//--------------------- .nv.info                  --------------------------
	.section	.nv.info,"",@"SHT_CUDA_INFO"
	.align	4


	//----- nvinfo : EIATTR_REGCOUNT
	.align		4
        /*0000*/ 	.byte	0x04, 0x2f
        /*0002*/ 	.short	(.L_3 - .L_2)
	.align		4
.L_2:
        /*0004*/ 	.word	index@(triton_poi_fused__native_batch_norm_legit_no_training_convolution_leaky_relu_4)
        /*0008*/ 	.word	0x00000020


	//----- nvinfo : EIATTR_MIN_STACK_SIZE
	.align		4
.L_3:
        /*000c*/ 	.byte	0x04, 0x12
        /*000e*/ 	.short	(.L_5 - .L_4)
	.align		4
.L_4:
        /*0010*/ 	.word	index@(triton_poi_fused__native_batch_norm_legit_no_training_convolution_leaky_relu_4)
        /*0014*/ 	.word	0x00000000


	//----- nvinfo : EIATTR_FRAME_SIZE
	.align		4
.L_5:
        /*0018*/ 	.byte	0x04, 0x11
        /*001a*/ 	.short	(.L_7 - .L_6)
	.align		4
.L_6:
        /*001c*/ 	.word	index@(triton_poi_fused__native_batch_norm_legit_no_training_convolution_leaky_relu_4)
        /*0020*/ 	.word	0x00000000


	//----- nvinfo : EIATTR_MIN_STACK_SIZE
	.align		4
.L_7:
        /*0024*/ 	.byte	0x04, 0x12
        /*0026*/ 	.short	(.L_9 - .L_8)
	.align		4
.L_8:
        /*0028*/ 	.word	index@(triton_poi_fused__native_batch_norm_legit_no_training_convolution_leaky_relu_4)
        /*002c*/ 	.word	0x00000000
.L_9:


//--------------------- .nv.info.triton_poi_fused__native_batch_norm_legit_no_training_convolution_leaky_relu_4 --------------------------
	.section	.nv.info.triton_poi_fused__native_batch_norm_legit_no_training_convolution_leaky_relu_4,"",@"SHT_CUDA_INFO"
	.sectionflags	@""
	.align	4


	//----- nvinfo : EIATTR_CUDA_API_VERSION
	.align		4
        /*0000*/ 	.byte	0x04, 0x37
        /*0002*/ 	.short	(.L_11 - .L_10)
.L_10:
        /*0004*/ 	.word	0x0000007c


	//----- nvinfo : EIATTR_KPARAM_INFO
	.align		4
.L_11:
        /*0008*/ 	.byte	0x04, 0x17
        /*000a*/ 	.short	(.L_13 - .L_12)
.L_12:
        /*000c*/ 	.word	0x00000000
        /*0010*/ 	.short	0x0007
        /*0012*/ 	.short	0x0038
        /*0014*/ 	.byte	0x00, 0xf0, 0x11, 0x00


	//----- nvinfo : EIATTR_KPARAM_INFO
	.align		4
.L_13:
        /*0018*/ 	.byte	0x04, 0x17
        /*001a*/ 	.short	(.L_15 - .L_14)
.L_14:
        /*001c*/ 	.word	0x00000000
        /*0020*/ 	.short	0x0006
        /*0022*/ 	.short	0x0030
        /*0024*/ 	.byte	0x00, 0xf4, 0x21, 0x00


	//----- nvinfo : EIATTR_KPARAM_INFO
	.align		4
.L_15:
        /*0028*/ 	.byte	0x04, 0x17
        /*002a*/ 	.short	(.L_17 - .L_16)
.L_16:
        /*002c*/ 	.word	0x00000000
        /*0030*/ 	.short	0x0005
        /*0032*/ 	.short	0x0028
        /*0034*/ 	.byte	0x00, 0xf4, 0x21, 0x00


	//----- nvinfo : EIATTR_KPARAM_INFO
	.align		4
.L_17:
        /*0038*/ 	.byte	0x04, 0x17
        /*003a*/ 	.short	(.L_19 - .L_18)
.L_18:
        /*003c*/ 	.word	0x00000000
        /*0040*/ 	.short	0x0004
        /*0042*/ 	.short	0x0020
        /*0044*/ 	.byte	0x00, 0xf4, 0x21, 0x00


	//----- nvinfo : EIATTR_KPARAM_INFO
	.align		4
.L_19:
        /*0048*/ 	.byte	0x04, 0x17
        /*004a*/ 	.short	(.L_21 - .L_20)
.L_20:
        /*004c*/ 	.word	0x00000000
        /*0050*/ 	.short	0x0003
        /*0052*/ 	.short	0x0018
        /*0054*/ 	.byte	0x00, 0xf4, 0x21, 0x00


	//----- nvinfo : EIATTR_KPARAM_INFO
	.align		4
.L_21:
        /*0058*/ 	.byte	0x04, 0x17
        /*005a*/ 	.short	(.L_23 - .L_22)
.L_22:
        /*005c*/ 	.word	0x00000000
        /*0060*/ 	.short	0x0002
        /*0062*/ 	.short	0x0010
        /*0064*/ 	.byte	0x00, 0xf4, 0x21, 0x00


	//----- nvinfo : EIATTR_KPARAM_INFO
	.align		4
.L_23:
        /*0068*/ 	.byte	0x04, 0x17
        /*006a*/ 	.short	(.L_25 - .L_24)
.L_24:
        /*006c*/ 	.word	0x00000000
        /*0070*/ 	.short	0x0001
        /*0072*/ 	.short	0x0008
        /*0074*/ 	.byte	0x00, 0xf4, 0x21, 0x00


	//----- nvinfo : EIATTR_KPARAM_INFO
	.align		4
.L_25:
        /*0078*/ 	.byte	0x04, 0x17
        /*007a*/ 	.short	(.L_27 - .L_26)
.L_26:
        /*007c*/ 	.word	0x00000000
        /*0080*/ 	.short	0x0000
        /*0082*/ 	.short	0x0000
        /*0084*/ 	.byte	0x00, 0xf4, 0x21, 0x00


	//----- nvinfo : EIATTR_SPARSE_MMA_MASK
	.align		4
.L_27:
        /*0088*/ 	.byte	0x03, 0x50
        /*008a*/ 	.short	0x0000


	//----- nvinfo : EIATTR_MAXREG_COUNT
	.align		4
        /*008c*/ 	.byte	0x03, 0x1b
        /*008e*/ 	.short	0x00ff


	//----- nvinfo : EIATTR_EXIT_INSTR_OFFSETS
	.align		4
        /*0090*/ 	.byte	0x04, 0x1c
        /*0092*/ 	.short	(.L_29 - .L_28)


	//   ....[0]....
.L_28:
        /*0094*/ 	.word	0x000007e0


	//----- nvinfo : EIATTR_REQNTID
	.align		4
.L_29:
        /*0098*/ 	.byte	0x04, 0x10
        /*009a*/ 	.short	(.L_31 - .L_30)
.L_30:
        /*009c*/ 	.word	0x00000080
        /*00a0*/ 	.word	0x00000001
        /*00a4*/ 	.word	0x00000001


	//----- nvinfo : EIATTR_CBANK_PARAM_SIZE
	.align		4
.L_31:
        /*00a8*/ 	.byte	0x03, 0x19
        /*00aa*/ 	.short	0x003c


	//----- nvinfo : EIATTR_PARAM_CBANK
	.align		4
        /*00ac*/ 	.byte	0x04, 0x0a
        /*00ae*/ 	.short	(.L_33 - .L_32)
	.align		4
.L_32:
        /*00b0*/ 	.word	index@(.nv.constant0.triton_poi_fused__native_batch_norm_legit_no_training_convolution_leaky_relu_4)
        /*00b4*/ 	.short	0x0210
        /*00b6*/ 	.short	0x003c


	//----- nvinfo : EIATTR_SW_WAR
	.align		4
.L_33:
        /*00b8*/ 	.byte	0x04, 0x36
        /*00ba*/ 	.short	(.L_35 - .L_34)
.L_34:
        /*00bc*/ 	.word	0x00000008
.L_35:


//--------------------- .nv.callgraph             --------------------------
	.section	.nv.callgraph,"",@"SHT_CUDA_CALLGRAPH"
	.align	4
	.sectionentsize	8
	.align		4
        /*0000*/ 	.word	0x00000000
	.align		4
        /*0004*/ 	.word	0xffffffff
	.align		4
        /*0008*/ 	.word	0x00000000
	.align		4
        /*000c*/ 	.word	0xfffffffe
	.align		4
        /*0010*/ 	.word	0x00000000
	.align		4
        /*0014*/ 	.word	0xfffffffd
	.align		4
        /*0018*/ 	.word	0x00000000
	.align		4
        /*001c*/ 	.word	0xfffffffc


//--------------------- .nv.constant4             --------------------------
	.section	.nv.constant4,"a",@progbits
	.align	8
	.align		8
.nv.constant4:
        /*0000*/ 	.dword	_$_str
	.align		8
        /*0008*/ 	.dword	_$_str_$_2


//--------------------- .text.triton_poi_fused__native_batch_norm_legit_no_training_convolution_leaky_relu_4 --------------------------
	.section	.text.triton_poi_fused__native_batch_norm_legit_no_training_convolution_leaky_relu_4,"ax",@progbits
	.align	128
        .global         triton_poi_fused__native_batch_norm_legit_no_training_convolution_leaky_relu_4
        .type           triton_poi_fused__native_batch_norm_legit_no_training_convolution_leaky_relu_4,@function
        .size           triton_poi_fused__native_batch_norm_legit_no_training_convolution_leaky_relu_4,(.L_x_1 - triton_poi_fused__native_batch_norm_legit_no_training_convolution_leaky_relu_4)
        .other          triton_poi_fused__native_batch_norm_legit_no_training_convolution_leaky_relu_4,@"STO_CUDA_ENTRY STV_DEFAULT"
triton_poi_fused__native_batch_norm_legit_no_training_convolution_leaky_relu_4:
.text.triton_poi_fused__native_batch_norm_legit_no_training_convolution_leaky_relu_4:
[----:B------:R-:W-:Y:S01]  /*0000*/  LDC R1, c[0x0][0x28] ;  /* 0x00000a00ff017b82 */ /* 0x000fe20000000800 */
[----:B------:R-:W1:Y:S07]  /*0010*/  S2R R0, SR_TID.X ;  /* 0x0000000000007919 */ /* 0x000e6e0000002100 */
[----:B------:R-:W2:Y:S01]  /*0020*/  LDC.64 R4, c[0x0][0x230] ;  /* 0x00008c00ff047b82 */ /* 0x000ea20000000a00 */
[----:B------:R-:W-:Y:S01]  /*0030*/  ULDC.64 UR4, c[0x0][0x208] ;  /* 0x0000820000047ab9 */ /* 0x000fe20000000a00 */
[----:B------:R-:W3:Y:S06]  /*0040*/  S2R R3, SR_CTAID.X ;  /* 0x0000000000037919 */ /* 0x000eec0000002500 */
[----:B------:R-:W4:Y:S08]  /*0050*/  LDC.64 R18, c[0x0][0x220] ;  /* 0x00008800ff127b82 */ /* 0x000f300000000a00 */
[----:B------:R-:W5:Y:S08]  /*0060*/  LDC.64 R20, c[0x0][0x210] ;  /* 0x00008400ff147b82 */ /* 0x000f700000000a00 */
[----:B------:R-:W2:Y:S01]  /*0070*/  LDC.64 R28, c[0x0][0x228] ;  /* 0x00008a00ff1c7b82 */ /* 0x000ea20000000a00 */
[----:B-1----:R-:W-:-:S07]  /*0080*/  SHF.L.U32 R0, R0, 0x2, RZ ;  /* 0x0000000200007819 */ /* 0x002fce00000006ff */
[----:B------:R-:W1:Y:S01]  /*0090*/  LDC.64 R26, c[0x0][0x238] ;  /* 0x00008e00ff1a7b82 */ /* 0x000e620000000a00 */
[----:B------:R-:W-:-:S04]  /*00a0*/  LOP3.LUT R0, R0, 0x1fc, RZ, 0xc0, !PT ;  /* 0x000001fc00007812 */ /* 0x000fc800078ec0ff */
[----:B---3--:R-:W-:-:S03]  /*00b0*/  LEA R0, R3, R0, 0xa ;  /* 0x0000000003007211 */ /* 0x008fc600078e50ff */
[----:B------:R-:W3:Y:S01]  /*00c0*/  LDC.64 R24, c[0x0][0x240] ;  /* 0x00009000ff187b82 */ /* 0x000ee20000000a00 */
[----:B------:R-:W-:Y:S01]  /*00d0*/  IADD3 R2, R0, 0x200, RZ ;  /* 0x0000020000027810 */ /* 0x000fe20007ffe0ff */
[----:B------:R-:W-:-:S04]  /*00e0*/  IMAD.HI R3, R0, 0x38e38e39, RZ ;  /* 0x38e38e3900037827 */ /* 0x000fc800078e02ff */
[----:B------:R-:W-:Y:S01]  /*00f0*/  IMAD.HI R2, R2, 0x38e38e39, RZ ;  /* 0x38e38e3902027827 */ /* 0x000fe200078e02ff */
[----:B------:R-:W-:-:S04]  /*0100*/  SHF.R.U32.HI R6, RZ, 0x1f, R3 ;  /* 0x0000001fff067819 */ /* 0x000fc80000011603 */
[----:B------:R-:W-:Y:S02]  /*0110*/  LEA.HI.SX32 R6, R3, R6, 0x1d ;  /* 0x0000000603067211 */ /* 0x000fe400078feaff */
[----:B------:R-:W-:Y:S02]  /*0120*/  SHF.R.U32.HI R3, RZ, 0x1f, R2 ;  /* 0x0000001fff037819 */ /* 0x000fe40000011602 */
[----:B------:R-:W-:Y:S02]  /*0130*/  SHF.R.S32.HI R7, RZ, 0x1f, R6 ;  /* 0x0000001fff077819 */ /* 0x000fe40000011406 */
[----:B------:R-:W-:Y:S02]  /*0140*/  LEA.HI.SX32 R3, R2, R3, 0x1d ;  /* 0x0000000302037211 */ /* 0x000fe400078feaff */
[----:B------:R-:W-:Y:S02]  /*0150*/  LEA.HI R7, R7, R6, RZ, 0x9 ;  /* 0x0000000607077211 */ /* 0x000fe400078f48ff */
[----:B------:R-:W-:-:S02]  /*0160*/  SHF.R.S32.HI R2, RZ, 0x1f, R3 ;  /* 0x0000001fff027819 */ /* 0x000fc40000011403 */
[----:B------:R-:W-:Y:S02]  /*0170*/  LOP3.LUT R7, R7, 0xfffffe00, RZ, 0xc0, !PT ;  /* 0xfffffe0007077812 */ /* 0x000fe400078ec0ff */
[----:B------:R-:W-:Y:S02]  /*0180*/  LEA.HI R2, R2, R3, RZ, 0x9 ;  /* 0x0000000302027211 */ /* 0x000fe400078f48ff */
[----:B------:R-:W-:Y:S02]  /*0190*/  IADD3 R23, R6, -R7, RZ ;  /* 0x8000000706177210 */ /* 0x000fe40007ffe0ff */
[----:B------:R-:W-:-:S03]  /*01a0*/  LOP3.LUT R2, R2, 0xfffffe00, RZ, 0xc0, !PT ;  /* 0xfffffe0002027812 */ /* 0x000fc600078ec0ff */
[----:B--2---:R-:W-:Y:S01]  /*01b0*/  IMAD.WIDE R10, R23, 0x4, R4 ;  /* 0x00000004170a7825 */ /* 0x004fe200078e0204 */
[----:B------:R-:W-:-:S05]  /*01c0*/  IADD3 R3, R3, -R2, RZ ;  /* 0x8000000203037210 */ /* 0x000fca0007ffe0ff */
[----:B------:R-:W-:Y:S01]  /*01d0*/  IMAD.WIDE R16, R3, 0x4, R4 ;  /* 0x0000000403107825 */ /* 0x000fe200078e0204 */
[----:B------:R-:W2:Y:S05]  /*01e0*/  LDG.E.EL R10, desc[UR4][R10.64] ;  /* 0x000000040a0a7981 */ /* 0x000eaa000c2e1900 */
[----:B------:R-:W2:Y:S01]  /*01f0*/  LDG.E.EL R17, desc[UR4][R16.64] ;  /* 0x0000000410117981 */ /* 0x000ea2000c2e1900 */
[----:B----4-:R-:W-:-:S04]  /*0200*/  IMAD.WIDE R14, R23, 0x4, R18 ;  /* 0x00000004170e7825 */ /* 0x010fc800078e0212 */
[----:B-----5:R-:W-:Y:S01]  /*0210*/  IMAD.WIDE R20, R0, 0x4, R20 ;  /* 0x0000000400147825 */ /* 0x020fe200078e0214 */
[----:B------:R-:W4:Y:S03]  /*0220*/  LDG.E.EL R9, desc[UR4][R14.64] ;  /* 0x000000040e097981 */ /* 0x000f26000c2e1900 */
[----:B0-----:R-:W-:Y:S01]  /*0230*/  IMAD.WIDE R12, R23, 0x4, R28 ;  /* 0x00000004170c7825 */ /* 0x001fe200078e021c */
[----:B------:R-:W4:Y:S04]  /*0240*/  LDG.E.128 R4, desc[UR4][R20.64] ;  /* 0x0000000414047981 */ /* 0x000f28000c1e1d00 */
[----:B------:R1:W5:Y:S01]  /*0250*/  LDG.E.EL R8, desc[UR4][R12.64] ;  /* 0x000000040c087981 */ /* 0x000362000c2e1900 */
[----:B------:R-:W-:-:S04]  /*0260*/  IMAD.WIDE R18, R3, 0x4, R18 ;  /* 0x0000000403127825 */ /* 0x000fc800078e0212 */
[----:B------:R-:W-:Y:S02]  /*0270*/  IMAD.WIDE R28, R3, 0x4, R28 ;  /* 0x00000004031c7825 */ /* 0x000fe400078e021c */
[----:B------:R-:W4:Y:S02]  /*0280*/  LDG.E.EL R18, desc[UR4][R18.64] ;  /* 0x0000000412127981 */ /* 0x000f24000c2e1900 */
[C---:B-1----:R-:W-:Y:S02]  /*0290*/  IMAD.WIDE R12, R23.reuse, 0x4, R26 ;  /* 0x00000004170c7825 */ /* 0x042fe400078e021a */
[----:B------:R-:W4:Y:S02]  /*02a0*/  LDG.E.EL R16, desc[UR4][R28.64] ;  /* 0x000000041c107981 */ /* 0x000f24000c2e1900 */
[----:B---3--:R-:W-:Y:S02]  /*02b0*/  IMAD.WIDE R22, R23, 0x4, R24 ;  /* 0x0000000417167825 */ /* 0x008fe400078e0218 */
[----:B------:R-:W3:Y:S04]  /*02c0*/  LDG.E.EL R11, desc[UR4][R12.64] ;  /* 0x000000040c0b7981 */ /* 0x000ee8000c2e1900 */
[----:B------:R-:W3:Y:S04]  /*02d0*/  LDG.E.EL R22, desc[UR4][R22.64] ;  /* 0x0000000416167981 */ /* 0x000ee8000c2e1900 */
[----:B------:R-:W3:Y:S01]  /*02e0*/  LDG.E.128 R12, desc[UR4][R20.64+0x800] ;  /* 0x00080004140c7981 */ /* 0x000ee2000c1e1d00 */
[----:B------:R-:W-:-:S04]  /*02f0*/  IMAD.WIDE R26, R3, 0x4, R26 ;  /* 0x00000004031a7825 */ /* 0x000fc800078e021a */
[----:B------:R-:W-:Y:S01]  /*0300*/  IMAD.WIDE R24, R3, 0x4, R24 ;  /* 0x0000000403187825 */ /* 0x000fe200078e0218 */
[----:B------:R-:W3:Y:S04]  /*0310*/  LDG.E.EL R2, desc[UR4][R26.64] ;  /* 0x000000041a027981 */ /* 0x000ee8000c2e1900 */
[----:B------:R0:W3:Y:S02]  /*0320*/  LDG.E.EL R3, desc[UR4][R24.64] ;  /* 0x0000000418037981 */ /* 0x0000e4000c2e1900 */
[----:B0-----:R-:W-:Y:S01]  /*0330*/  HFMA2.MMA R24, -RZ, RZ, 1.625, 0 ;  /* 0x3e800000ff187435 */ /* 0x001fe200000001ff */
[----:B--2---:R-:W-:Y:S01]  /*0340*/  FADD R10, R10, 9.9999997473787516356e-06 ;  /* 0x3727c5ac0a0a7421 */ /* 0x004fe20000000000 */
[----:B------:R-:W-:-:S03]  /*0350*/  FADD R17, R17, 9.9999997473787516356e-06 ;  /* 0x3727c5ac11117421 */ /* 0x000fc60000000000 */
[----:B------:R-:W0:Y:S08]  /*0360*/  MUFU.SQRT R19, R10 ;  /* 0x0000000a00137308 */ /* 0x000e300000002000 */
[----:B------:R-:W1:Y:S01]  /*0370*/  MUFU.SQRT R23, R17 ;  /* 0x0000001100177308 */ /* 0x000e620000002000 */
[C---:B0-----:R-:W-:Y:S02]  /*0380*/  FSETP.GT.AND P0, PT, R19.reuse, 8.50705917302346158658e+37, PT ;  /* 0x7e8000001300780b */ /* 0x041fe40003f04000 */
[----:B------:R-:W-:-:S02]  /*0390*/  FSETP.GEU.AND P2, PT, R19, 1.175494350822287508e-38, PT ;  /* 0x008000001300780b */ /* 0x000fc40003f4e000 */
[C---:B-1----:R-:W-:Y:S02]  /*03a0*/  FSETP.GT.AND P1, PT, R23.reuse, 8.50705917302346158658e+37, PT ;  /* 0x7e8000001700780b */ /* 0x042fe40003f24000 */
[----:B------:R-:W-:-:S07]  /*03b0*/  FSETP.GEU.AND P3, PT, R23, 1.175494350822287508e-38, PT ;  /* 0x008000001700780b */ /* 0x000fce0003f6e000 */
[----:B------:R-:W-:-:S04]  /*03c0*/  @P0 FMUL R19, R19, 0.25 ;  /* 0x3e80000013130820 */ /* 0x000fc80000400000 */
[----:B------:R-:W-:Y:S01]  /*03d0*/  @!P2 FMUL R19, R19, 16777216 ;  /* 0x4b8000001313a820 */ /* 0x000fe20000400000 */
[----:B------:R-:W-:-:S04]  /*03e0*/  @P1 FMUL R23, R23, 0.25 ;  /* 0x3e80000017171820 */ /* 0x000fc80000400000 */
[----:B------:R-:W-:Y:S01]  /*03f0*/  @!P3 FMUL R23, R23, 16777216 ;  /* 0x4b8000001717b820 */ /* 0x000fe20000400000 */
[----:B------:R-:W0:Y:S01]  /*0400*/  MUFU.RCP R19, R19 ;  /* 0x0000001300137308 */ /* 0x000e220000001000 */
[----:B------:R-:W-:-:S07]  /*0410*/  FSEL R10, R24, 1, P0 ;  /* 0x3f800000180a7808 */ /* 0x000fce0000000000 */
[----:B------:R-:W1:Y:S01]  /*0420*/  MUFU.RCP R23, R23 ;  /* 0x0000001700177308 */ /* 0x000e620000001000 */
[----:B------:R-:W-:Y:S01]  /*0430*/  FSEL R24, R24, 1, P1 ;  /* 0x3f80000018187808 */ /* 0x000fe20000800000 */
[----:B------:R-:W-:Y:S01]  /*0440*/  @!P2 FMUL R10, R10, 16777216 ;  /* 0x4b8000000a0aa820 */ /* 0x000fe20000400000 */
[--C-:B----4-:R-:W-:Y:S01]  /*0450*/  FADD R5, R5, R9.reuse ;  /* 0x0000000905057221 */ /* 0x110fe20000000000 */
[--C-:B------:R-:W-:Y:S01]  /*0460*/  FADD R4, R4, R9.reuse ;  /* 0x0000000904047221 */ /* 0x100fe20000000000 */
[--C-:B------:R-:W-:Y:S01]  /*0470*/  FADD R6, R6, R9.reuse ;  /* 0x0000000906067221 */ /* 0x100fe20000000000 */
[----:B------:R-:W-:Y:S01]  /*0480*/  @!P3 FMUL R24, R24, 16777216 ;  /* 0x4b8000001818b820 */ /* 0x000fe20000400000 */
[----:B------:R-:W-:Y:S01]  /*0490*/  FADD R7, R7, R9 ;  /* 0x0000000907077221 */ /* 0x000fe20000000000 */
[----:B0-----:R-:W-:Y:S01]  /*04a0*/  FMUL R10, R19, R10 ;  /* 0x0000000a130a7220 */ /* 0x001fe20000400000 */
[C---:B-----5:R-:W-:Y:S01]  /*04b0*/  FADD R19, -R8.reuse, R5 ;  /* 0x0000000508137221 */ /* 0x060fe20000000100 */
[C---:B------:R-:W-:Y:S01]  /*04c0*/  FADD R9, -R8.reuse, R4 ;  /* 0x0000000408097221 */ /* 0x040fe20000000100 */
[C---:B------:R-:W-:Y:S01]  /*04d0*/  FADD R25, -R8.reuse, R7 ;  /* 0x0000000708197221 */ /* 0x040fe20000000100 */
[----:B-1----:R-:W-:Y:S01]  /*04e0*/  FMUL R17, R23, R24 ;  /* 0x0000001817117220 */ /* 0x002fe20000400000 */
[----:B------:R-:W-:Y:S01]  /*04f0*/  FADD R23, -R8, R6 ;  /* 0x0000000608177221 */ /* 0x000fe20000000100 */
[C---:B------:R-:W-:Y:S01]  /*0500*/  FMUL R19, R10.reuse, R19 ;  /* 0x000000130a137220 */ /* 0x040fe20000400000 */
[C---:B------:R-:W-:Y:S01]  /*0510*/  FMUL R27, R10.reuse, R9 ;  /* 0x000000090a1b7220 */ /* 0x040fe20000400000 */
[C---:B------:R-:W-:Y:S01]  /*0520*/  FMUL R25, R10.reuse, R25 ;  /* 0x000000190a197220 */ /* 0x040fe20000400000 */
[----:B------:R-:W-:Y:S01]  /*0530*/  FMUL R23, R10, R23 ;  /* 0x000000170a177220 */ /* 0x000fe20000400000 */
[C-C-:B---3--:R-:W-:Y:S01]  /*0540*/  FFMA R9, R11.reuse, R19, R22.reuse ;  /* 0x000000130b097223 */ /* 0x148fe20000000016 */
[----:B------:R-:W-:Y:S01]  /*0550*/  FFMA R8, R11, R27, R22 ;  /* 0x0000001b0b087223 */ /* 0x000fe20000000016 */
[----:B------:R-:W-:Y:S01]  /*0560*/  FADD R13, R13, R18 ;  /* 0x000000120d0d7221 */ /* 0x000fe20000000000 */
[C-C-:B------:R-:W-:Y:S01]  /*0570*/  FFMA R10, R11.reuse, R23, R22.reuse ;  /* 0x000000170b0a7223 */ /* 0x140fe20000000016 */
[----:B------:R-:W-:Y:S01]  /*0580*/  FFMA R11, R11, R25, R22 ;  /* 0x000000190b0b7223 */ /* 0x000fe20000000016 */
[--C-:B------:R-:W-:Y:S01]  /*0590*/  FADD R12, R12, R18.reuse ;  /* 0x000000120c0c7221 */ /* 0x100fe20000000000 */
[--C-:B------:R-:W-:Y:S01]  /*05a0*/  FADD R14, R14, R18.reuse ;  /* 0x000000120e0e7221 */ /* 0x100fe20000000000 */
[----:B------:R-:W-:Y:S01]  /*05b0*/  FADD R15, R15, R18 ;  /* 0x000000120f0f7221 */ /* 0x000fe20000000000 */
[C---:B------:R-:W-:Y:S01]  /*05c0*/  FADD R24, -R16.reuse, R13 ;  /* 0x0000000d10187221 */ /* 0x040fe20000000100 */
[C---:B------:R-:W-:Y:S01]  /*05d0*/  FADD R18, -R16.reuse, R12 ;  /* 0x0000000c10127221 */ /* 0x040fe20000000100 */
[C---:B------:R-:W-:Y:S01]  /*05e0*/  FADD R26, -R16.reuse, R14 ;  /* 0x0000000e101a7221 */ /* 0x040fe20000000100 */
[----:B------:R-:W-:Y:S01]  /*05f0*/  FADD R16, -R16, R15 ;  /* 0x0000000f10107221 */ /* 0x000fe20000000100 */
[----:B------:R-:W-:Y:S01]  /*0600*/  FSETP.GT.AND P6, PT, R11, RZ, PT ;  /* 0x000000ff0b00720b */ /* 0x000fe20003fc4000 */
[----:B------:R-:W0:Y:S01]  /*0610*/  LDC.64 R22, c[0x0][0x218] ;  /* 0x00008600ff167b82 */ /* 0x000e220000000a00 */
[C---:B------:R-:W-:Y:S01]  /*0620*/  FMUL R28, R17.reuse, R18 ;  /* 0x00000012111c7220 */ /* 0x040fe20000400000 */
[C---:B------:R-:W-:Y:S01]  /*0630*/  FMUL R18, R17.reuse, R16 ;  /* 0x0000001011127220 */ /* 0x040fe20000400000 */
[C---:B------:R-:W-:Y:S01]  /*0640*/  FMUL R24, R17.reuse, R24 ;  /* 0x0000001811187220 */ /* 0x040fe20000400000 */
[----:B------:R-:W-:Y:S01]  /*0650*/  FMUL R26, R17, R26 ;  /* 0x0000001a111a7220 */ /* 0x000fe20000400000 */
[C-C-:B------:R-:W-:Y:S01]  /*0660*/  FFMA R16, R2.reuse, R28, R3.reuse ;  /* 0x0000001c02107223 */ /* 0x140fe20000000003 */
[C-C-:B------:R-:W-:Y:S01]  /*0670*/  FFMA R19, R2.reuse, R18, R3.reuse ;  /* 0x0000001202137223 */ /* 0x140fe20000000003 */
[C-C-:B------:R-:W-:Y:S01]  /*0680*/  FFMA R17, R2.reuse, R24, R3.reuse ;  /* 0x0000001802117223 */ /* 0x140fe20000000003 */
[----:B------:R-:W-:Y:S01]  /*0690*/  FFMA R18, R2, R26, R3 ;  /* 0x0000001a02127223 */ /* 0x000fe20000000003 */
[----:B------:R-:W-:-:S02]  /*06a0*/  FSETP.GT.AND P0, PT, R10, RZ, PT ;  /* 0x000000ff0a00720b */ /* 0x000fc40003f04000 */
[----:B------:R-:W-:Y:S01]  /*06b0*/  FSETP.GT.AND P1, PT, R9, RZ, PT ;  /* 0x000000ff0900720b */ /* 0x000fe20003f24000 */
[----:B------:R-:W-:Y:S01]  /*06c0*/  @!P6 FMUL R11, R11, 0.20000000298023223877 ;  /* 0x3e4ccccd0b0be820 */ /* 0x000fe20000400000 */
[----:B------:R-:W-:Y:S02]  /*06d0*/  FSETP.GT.AND P2, PT, R8, RZ, PT ;  /* 0x000000ff0800720b */ /* 0x000fe40003f44000 */
[----:B------:R-:W-:Y:S02]  /*06e0*/  FSETP.GT.AND P3, PT, R19, RZ, PT ;  /* 0x000000ff1300720b */ /* 0x000fe40003f64000 */
[----:B------:R-:W-:Y:S02]  /*06f0*/  FSETP.GT.AND P4, PT, R18, RZ, PT ;  /* 0x000000ff1200720b */ /* 0x000fe40003f84000 */
[----:B------:R-:W-:Y:S02]  /*0700*/  FSETP.GT.AND P5, PT, R17, RZ, PT ;  /* 0x000000ff1100720b */ /* 0x000fe40003fa4000 */
[----:B------:R-:W-:Y:S01]  /*0710*/  FSETP.GT.AND P6, PT, R16, RZ, PT ;  /* 0x000000ff1000720b */ /* 0x000fe20003fc4000 */
[----:B------:R-:W-:Y:S01]  /*0720*/  @!P0 FMUL R10, R10, 0.20000000298023223877 ;  /* 0x3e4ccccd0a0a8820 */ /* 0x000fe20000400000 */
[----:B0-----:R-:W-:-:S04]  /*0730*/  IMAD.WIDE R22, R0, 0x4, R22 ;  /* 0x0000000400167825 */ /* 0x001fc800078e0216 */
[----:B------:R-:W-:Y:S01]  /*0740*/  @!P1 FMUL R9, R9, 0.20000000298023223877 ;  /* 0x3e4ccccd09099820 */ /* 0x000fe20000400000 */
[----:B------:R-:W-:Y:S01]  /*0750*/  @!P2 FMUL R8, R8, 0.20000000298023223877 ;  /* 0x3e4ccccd0808a820 */ /* 0x000fe20000400000 */
[----:B------:R-:W-:Y:S01]  /*0760*/  @!P3 FMUL R19, R19, 0.20000000298023223877 ;  /* 0x3e4ccccd1313b820 */ /* 0x000fe20000400000 */
[----:B------:R-:W-:Y:S02]  /*0770*/  @!P4 FMUL R18, R18, 0.20000000298023223877 ;  /* 0x3e4ccccd1212c820 */ /* 0x000fe40000400000 */
[----:B------:R-:W-:Y:S02]  /*0780*/  @!P5 FMUL R17, R17, 0.20000000298023223877 ;  /* 0x3e4ccccd1111d820 */ /* 0x000fe40000400000 */
[----:B------:R-:W-:Y:S01]  /*0790*/  @!P6 FMUL R16, R16, 0.20000000298023223877 ;  /* 0x3e4ccccd1010e820 */ /* 0x000fe20000400000 */
[----:B------:R-:W-:Y:S04]  /*07a0*/  STG.E.128 desc[UR4][R20.64], R4 ;  /* 0x0000000414007986 */ /* 0x000fe8000c101d04 */
[----:B------:R-:W-:Y:S04]  /*07b0*/  STG.E.128 desc[UR4][R20.64+0x800], R12 ;  /* 0x0008000c14007986 */ /* 0x000fe8000c101d04 */
[----:B------:R-:W-:Y:S04]  /*07c0*/  STG.E.128 desc[UR4][R22.64], R8 ;  /* 0x0000000816007986 */ /* 0x000fe8000c101d04 */
[----:B------:R-:W-:Y:S01]  /*07d0*/  STG.E.128 desc[UR4][R22.64+0x800], R16 ;  /* 0x0008001016007986 */ /* 0x000fe2000c101d04 */
[----:B------:R-:W-:Y:S05]  /*07e0*/  EXIT ;  /* 0x000000000000794d */ /* 0x000fea0003800000 */
.L_x_0:
[----:B------:R-:W-:-:S00]  /*07f0*/  BRA `(.L_x_0) ;  /* 0xfffffffc00fc7947 */ /* 0x000fc0000383ffff */
[----:B------:R-:W-:-:S00]  /*0800*/  NOP ;  /* 0x0000000000007918 */ /* 0x000fc00000000000 */
[----:B------:R-:W-:-:S00]  /*0810*/  NOP ;  /* 0x0000000000007918 */ /* 0x000fc00000000000 */
[----:B------:R-:W-:-:S00]  /*0820*/  NOP ;  /* 0x0000000000007918 */ /* 0x000fc00000000000 */
[----:B------:R-:W-:-:S00]  /*0830*/  NOP ;  /* 0x0000000000007918 */ /* 0x000fc00000000000 */
[----:B------:R-:W-:-:S00]  /*0840*/  NOP ;  /* 0x0000000000007918 */ /* 0x000fc00000000000 */
[----:B------:R-:W-:-:S00]  /*0850*/  NOP ;  /* 0x0000000000007918 */ /* 0x000fc00000000000 */
[----:B------:R-:W-:-:S00]  /*0860*/  NOP ;  /* 0x0000000000007918 */ /* 0x000fc00000000000 */
[----:B------:R-:W-:-:S00]  /*0870*/  NOP ;  /* 0x0000000000007918 */ /* 0x000fc00000000000 */
.L_x_1:


//--------------------- .nv.global.init           --------------------------
	.section	.nv.global.init,"aw",@progbits
.nv.global.init:
	.type		_$_str,@object
	.size		_$_str,(_$_str_$_2 - _$_str)
_$_str:
        /*0000*/ 	.byte	0x5f, 0x5f, 0x43, 0x55, 0x44, 0x41, 0x5f, 0x46, 0x54, 0x5a, 0x00
	.type		_$_str_$_2,@object
	.size		_$_str_$_2,(.L_1 - _$_str_$_2)
_$_str_$_2:
        /*000b*/ 	.byte	0x5f, 0x5f, 0x43, 0x55, 0x44, 0x41, 0x5f, 0x50, 0x52, 0x45, 0x43, 0x5f, 0x53, 0x51, 0x52, 0x54
        /*001b*/ 	.byte	0x00
.L_1:


//--------------------- .nv.constant0.triton_poi_fused__native_batch_norm_legit_no_training_convolution_leaky_relu_4 --------------------------
	.section	.nv.constant0.triton_poi_fused__native_batch_norm_legit_no_training_convolution_leaky_relu_4,"a",@progbits
	.sectionflags	@""
	.align	4
.nv.constant0.triton_poi_fused__native_batch_norm_legit_no_training_convolution_leaky_relu_4:
	.zero		588
